//
// Generated by NVIDIA NVVM Compiler
//
// Compiler Build ID: CL-36424714
// Cuda compilation tools, release 13.0, V13.0.88
// Based on NVVM 20.0.0
//

.version 9.0
.target sm_100
.address_size 64

	// .globl	_Z4testv
.extern .func  (.param .b32 func_retval0) vprintf
(
	.param .b64 vprintf_param_0,
	.param .b64 vprintf_param_1
)
;
.global .align 1 .b8 $str[14] = {116, 105, 100, 58, 32, 37, 108, 117, 44, 32, 37, 117, 10};
.global .align 1 .b8 $str$1[9] = {37, 108, 117, 44, 32, 37, 117, 10};
.global .align 1 .b8 $str$2[25] = {116, 105, 100, 58, 32, 37, 108, 117, 44, 32, 109, 97, 120, 95, 99, 111, 117, 110, 116, 58, 32, 37, 117, 10};
.global .align 1 .b8 $str$3[26] = {116, 105, 100, 58, 32, 37, 108, 117, 44, 32, 117, 112, 100, 97, 116, 101, 95, 108, 111, 119, 58, 32, 37, 100, 10};

.visible .entry _Z4testv()
{
	.local .align 8 .b8 	__local_depot0[16];
	.reg .b64 	%SP;
	.reg .b64 	%SPL;
	.reg .pred 	%p<2>;
	.reg .b32 	%r<8>;
	.reg .b64 	%rd<6>;

	mov.u64 	%SPL, __local_depot0;
	cvta.local.u64 	%SP, %SPL;
	add.u64 	%rd1, %SP, 0;
	add.u64 	%rd2, %SPL, 0;
	mov.u32 	%r1, %tid.x;
	cvt.u64.u32 	%rd3, %r1;
	and.b32  	%r2, %r1, 1016;
	mov.b32 	%r3, 255;
	shl.b32 	%r4, %r3, %r2;
	shfl.sync.idx.b32	%r5|%p1, %r1, %r2, 31, %r4;
	st.local.u64 	[%rd2], %rd3;
	st.local.u32 	[%rd2+8], %r5;
	mov.u64 	%rd4, $str;
	cvta.global.u64 	%rd5, %rd4;
	{ // callseq 0, 0
	.param .b64 param0;
	st.param.b64 	[param0], %rd5;
	.param .b64 param1;
	st.param.b64 	[param1], %rd1;
	.param .b32 retval0;
	call.uni (retval0), 
	vprintf, 
	(
	param0, 
	param1
	);
	ld.param.b32 	%r6, [retval0];
	} // callseq 0
	ret;

}
	// .globl	_Z12sub_warp_minv
.visible .entry _Z12sub_warp_minv()
{
	.local .align 8 .b8 	__local_depot1[16];
	.reg .b64 	%SP;
	.reg .b64 	%SPL;
	.reg .pred 	%p<7>;
	.reg .b32 	%r<17>;
	.reg .b64 	%rd<6>;

	mov.u64 	%SPL, __local_depot1;
	cvta.local.u64 	%SP, %SPL;
	mov.u32 	%r1, %tid.x;
	sub.s32 	%r2, 32, %r1;
	and.b32  	%r3, %r1, 1016;
	shfl.sync.down.b32	%r4|%p1, %r2, 4, 31, -1;
	or.b32  	%r5, %r3, 4;
	setp.lt.u32 	%p2, %r1, %r5;
	min.u32 	%r6, %r2, %r4;
	selp.b32 	%r7, %r6, %r2, %p2;
	shfl.sync.down.b32	%r8|%p3, %r7, 2, 31, -1;
	or.b32  	%r9, %r3, 2;
	setp.lt.u32 	%p4, %r1, %r9;
	min.u32 	%r10, %r7, %r8;
	selp.b32 	%r11, %r10, %r7, %p4;
	shfl.sync.down.b32	%r12|%p5, %r11, 1, 31, -1;
	setp.eq.s32 	%p6, %r3, %r1;
	min.u32 	%r13, %r11, %r12;
	selp.b32 	%r14, %r13, %r11, %p6;
	add.u64 	%rd1, %SP, 0;
	add.u64 	%rd2, %SPL, 0;
	cvt.u64.u32 	%rd3, %r1;
	st.local.u64 	[%rd2], %rd3;
	st.local.u32 	[%rd2+8], %r14;
	mov.u64 	%rd4, $str$1;
	cvta.global.u64 	%rd5, %rd4;
	{ // callseq 1, 0
	.param .b64 param0;
	st.param.b64 	[param0], %rd5;
	.param .b64 param1;
	st.param.b64 	[param1], %rd1;
	.param .b32 retval0;
	call.uni (retval0), 
	vprintf, 
	(
	param0, 
	param1
	);
	ld.param.b32 	%r15, [retval0];
	} // callseq 1
	ret;

}
	// .globl	_Z3anyv
.visible .entry _Z3anyv()
{
	.local .align 8 .b8 	__local_depot2[16];
	.reg .b64 	%SP;
	.reg .b64 	%SPL;
	.reg .pred 	%p<5>;
	.reg .b32 	%r<12>;
	.reg .b64 	%rd<8>;

	mov.u64 	%SPL, __local_depot2;
	cvta.local.u64 	%SP, %SPL;
	add.u64 	%rd1, %SP, 0;
	add.u64 	%rd2, %SPL, 0;
	mov.u32 	%r1, %tid.x;
	cvt.u64.u32 	%rd3, %r1;
	and.b32  	%r2, %r1, 1016;
	mov.b32 	%r3, 255;
	shl.b32 	%r4, %r3, %r2;
	setp.eq.s32 	%p1, %r1, 6;
	setp.eq.s32 	%p2, %r1, 26;
	or.pred  	%p3, %p1, %p2;
	selp.b32 	%r5, 150, 1, %p3;
	st.local.u64 	[%rd2], %rd3;
	st.local.u32 	[%rd2+8], %r5;
	mov.u64 	%rd4, $str$2;
	cvta.global.u64 	%rd5, %rd4;
	{ // callseq 2, 0
	.param .b64 param0;
	st.param.b64 	[param0], %rd5;
	.param .b64 param1;
	st.param.b64 	[param1], %rd1;
	.param .b32 retval0;
	call.uni (retval0), 
	vprintf, 
	(
	param0, 
	param1
	);
	ld.param.b32 	%r6, [retval0];
	} // callseq 2
	vote.sync.any.pred 	%p4, %p3, %r4;
	selp.u32 	%r9, 1, 0, %p4;
	st.local.u64 	[%rd2], %rd3;
	st.local.u32 	[%rd2+8], %r9;
	mov.u64 	%rd6, $str$3;
	cvta.global.u64 	%rd7, %rd6;
	{ // callseq 3, 0
	.param .b64 param0;
	st.param.b64 	[param0], %rd7;
	.param .b64 param1;
	st.param.b64 	[param1], %rd1;
	.param .b32 retval0;
	call.uni (retval0), 
	vprintf, 
	(
	param0, 
	param1
	);
	ld.param.b32 	%r10, [retval0];
	} // callseq 3
	ret;

}


// ===== COMPILED SASS (sm_100) =====

	.target	sm_100

	.elftype	@"ET_EXEC"


//--------------------- .note.nv.tkinfo           --------------------------
	.section	.note.nv.tkinfo,"",@"SHT_NOTE"
	.sectionflags	@"SHF_NOTE_NV_TKINFO"
	.tkinfo
        /*0018*/ 	.word	0x00000002
        /*0030*/ 	.string	""
        /*0030*/ 	.string	"ptxas"
        /*0030*/ 	.string	"Cuda compilation tools, release 13.0, V13.0.88"
        /*0030*/ 	.string	"Build cuda_13.0.r13.0/compiler.36424714_0"
        /*0030*/ 	.string	"-arch sm_100 -m 64 "



//--------------------- .note.nv.cuinfo           --------------------------
	.section	.note.nv.cuinfo,"",@"SHT_NOTE"
	.sectionflags	@"SHF_NOTE_NV_CUINFO"
        /*0018*/ 	.short	0x0002
        /*001a*/ 	.short	0x0064
        /*001c*/ 	.short	0x0082
	.zero		2


//--------------------- .nv.info                  --------------------------
	.section	.nv.info,"",@"SHT_CUDA_INFO"
	.align	4


	//----- nvinfo : EIATTR_REGCOUNT
	.align		4
        /*0000*/ 	.byte	0x04, 0x2f
        /*0002*/ 	.short	(.L_5 - .L_4)
	.align		4
.L_4:
        /*0004*/ 	.word	index@(_Z4testv)
        /*0008*/ 	.word	0x00000018


	//----- nvinfo : EIATTR_FRAME_SIZE
	.align		4
.L_5:
        /*000c*/ 	.byte	0x04, 0x11
        /*000e*/ 	.short	(.L_7 - .L_6)
	.align		4
.L_6:
        /*0010*/ 	.word	index@(_Z4testv)
        /*0014*/ 	.word	0x00000010


	//----- nvinfo : EIATTR_REGCOUNT
	.align		4
.L_7:
        /*0018*/ 	.byte	0x04, 0x2f
        /*001a*/ 	.short	(.L_9 - .L_8)
	.align		4
.L_8:
        /*001c*/ 	.word	index@(_Z12sub_warp_minv)
        /*0020*/ 	.word	0x00000018


	//----- nvinfo : EIATTR_FRAME_SIZE
	.align		4
.L_9:
        /*0024*/ 	.byte	0x04, 0x11
        /*0026*/ 	.short	(.L_11 - .L_10)
	.align		4
.L_10:
        /*0028*/ 	.word	index@(_Z12sub_warp_minv)
        /*002c*/ 	.word	0x00000010


	//----- nvinfo : EIATTR_REGCOUNT
	.align		4
.L_11:
        /*0030*/ 	.byte	0x04, 0x2f
        /*0032*/ 	.short	(.L_13 - .L_12)
	.align		4
.L_12:
        /*0034*/ 	.word	index@(_Z3anyv)
        /*0038*/ 	.word	0x0000001b


	//----- nvinfo : EIATTR_FRAME_SIZE
	.align		4
.L_13:
        /*003c*/ 	.byte	0x04, 0x11
        /*003e*/ 	.short	(.L_15 - .L_14)
	.align		4
.L_14:
        /*0040*/ 	.word	index@(_Z3anyv)
        /*0044*/ 	.word	0x00000010


	//----- nvinfo : EIATTR_MIN_STACK_SIZE
	.align		4
.L_15:
        /*0048*/ 	.byte	0x04, 0x12
        /*004a*/ 	.short	(.L_17 - .L_16)
	.align		4
.L_16:
        /*004c*/ 	.word	index@(_Z3anyv)
        /*0050*/ 	.word	0x00000010


	//----- nvinfo : EIATTR_MIN_STACK_SIZE
	.align		4
.L_17:
        /*0054*/ 	.byte	0x04, 0x12
        /*0056*/ 	.short	(.L_19 - .L_18)
	.align		4
.L_18:
        /*0058*/ 	.word	index@(_Z12sub_warp_minv)
        /*005c*/ 	.word	0x00000010


	//----- nvinfo : EIATTR_MIN_STACK_SIZE
	.align		4
.L_19:
        /*0060*/ 	.byte	0x04, 0x12
        /*0062*/ 	.short	(.L_21 - .L_20)
	.align		4
.L_20:
        /*0064*/ 	.word	index@(_Z4testv)
        /*0068*/ 	.word	0x00000010
.L_21:


//--------------------- .nv.compat                --------------------------
	.section	.nv.compat,"",@"SHT_CUDA_COMPAT_INFO"
	.align	4
        /*0000*/ 	.byte	0x02, 0x09, 0x00, 0x00, 0x02, 0x02, 0x01, 0x00, 0x02, 0x05, 0x05, 0x00, 0x03, 0x07, 0x01, 0x01
        /*0010*/ 	.byte	0x02, 0x03, 0x00, 0x00, 0x02, 0x06, 0x01, 0x00, 0x04, 0x0b, 0x08, 0x00, 0x09, 0x00, 0x00, 0x00
        /*0020*/ 	.byte	0x00, 0x00, 0x00, 0x00


//--------------------- .nv.info._Z3anyv          --------------------------
	.section	.nv.info._Z3anyv,"",@"SHT_CUDA_INFO"
	.sectionflags	@""
	.align	4


	//----- nvinfo : EIATTR_CUDA_API_VERSION
	.align		4
        /*0000*/ 	.byte	0x04, 0x37
        /*0002*/ 	.short	(.L_23 - .L_22)
.L_22:
        /*0004*/ 	.word	0x00000082


	//----- nvinfo : EIATTR_SPARSE_MMA_MASK
	.align		4
.L_23:
        /*0008*/ 	.byte	0x03, 0x50
        /*000a*/ 	.short	0x0000


	//----- nvinfo : EIATTR_MAXREG_COUNT
	.align		4
        /*000c*/ 	.byte	0x03, 0x1b
        /*000e*/ 	.short	0x00ff


	//----- nvinfo : EIATTR_EXTERNS
	.align		4
        /*0010*/ 	.byte	0x04, 0x0f
        /*0012*/ 	.short	(.L_25 - .L_24)


	//   ....[0]....
	.align		4
.L_24:
        /*0014*/ 	.word	index@(vprintf)


	//----- nvinfo : EIATTR_MERCURY_ISA_VERSION
	.align		4
.L_25:
        /*0018*/ 	.byte	0x03, 0x5f
        /*001a*/ 	.short	0x0101


	//----- nvinfo : EIATTR_INT_WARP_WIDE_INSTR_OFFSETS
	.align		4
        /*001c*/ 	.byte	0x04, 0x31
        /*001e*/ 	.short	(.L_27 - .L_26)


	//   ....[0]....
.L_26:
        /*0020*/ 	.word	0x000001b0


	//----- nvinfo : EIATTR_COOP_GROUP_MASK_REGIDS
	.align		4
.L_27:
        /*0024*/ 	.byte	0x04, 0x29
        /*0026*/ 	.short	(.L_29 - .L_28)


	//   ....[0]....
.L_28:
        /*0028*/ 	.word	0x05000017


	//   ....[1]....
        /*002c*/ 	.word	0x0500000f


	//----- nvinfo : EIATTR_COOP_GROUP_INSTR_OFFSETS
	.align		4
.L_29:
        /*0030*/ 	.byte	0x04, 0x28
        /*0032*/ 	.short	(.L_31 - .L_30)


	//   ....[0]....
.L_30:
        /*0034*/ 	.word	0x000001f0


	//   ....[1]....
        /*0038*/ 	.word	0x00000300


	//----- nvinfo : EIATTR_VRC_CTA_INIT_COUNT
	.align		4
.L_31:
        /*003c*/ 	.byte	0x02, 0x4a
	.zero		1
	.zero		1


	//----- nvinfo : EIATTR_SYSCALL_OFFSETS
	.align		4
        /*0040*/ 	.byte	0x04, 0x46
        /*0042*/ 	.short	(.L_33 - .L_32)


	//   ....[0]....
.L_32:
        /*0044*/ 	.word	0x000001a0


	//   ....[1]....
        /*0048*/ 	.word	0x000002a0


	//----- nvinfo : EIATTR_EXIT_INSTR_OFFSETS
	.align		4
.L_33:
        /*004c*/ 	.byte	0x04, 0x1c
        /*004e*/ 	.short	(.L_35 - .L_34)


	//   ....[0]....
.L_34:
        /*0050*/ 	.word	0x000002b0


	//----- nvinfo : EIATTR_CRS_STACK_SIZE
	.align		4
.L_35:
        /*0054*/ 	.byte	0x04, 0x1e
        /*0056*/ 	.short	(.L_37 - .L_36)
.L_36:
        /*0058*/ 	.word	0x00000000


	//----- nvinfo : EIATTR_SW_WAR
	.align		4
.L_37:
        /*005c*/ 	.byte	0x04, 0x36
        /*005e*/ 	.short	(.L_39 - .L_38)
.L_38:
        /*0060*/ 	.word	0x00000008
.L_39:


//--------------------- .nv.info._Z12sub_warp_minv --------------------------
	.section	.nv.info._Z12sub_warp_minv,"",@"SHT_CUDA_INFO"
	.sectionflags	@""
	.align	4


	//----- nvinfo : EIATTR_CUDA_API_VERSION
	.align		4
        /*0000*/ 	.byte	0x04, 0x37
        /*0002*/ 	.short	(.L_41 - .L_40)
.L_40:
        /*0004*/ 	.word	0x00000082


	//----- nvinfo : EIATTR_SPARSE_MMA_MASK
	.align		4
.L_41:
        /*0008*/ 	.byte	0x03, 0x50
        /*000a*/ 	.short	0x0000


	//----- nvinfo : EIATTR_MAXREG_COUNT
	.align		4
        /*000c*/ 	.byte	0x03, 0x1b
        /*000e*/ 	.short	0x00ff


	//----- nvinfo : EIATTR_EXTERNS
	.align		4
        /*0010*/ 	.byte	0x04, 0x0f
        /*0012*/ 	.short	(.L_43 - .L_42)


	//   ....[0]....
	.align		4
.L_42:
        /*0014*/ 	.word	index@(vprintf)


	//----- nvinfo : EIATTR_MERCURY_ISA_VERSION
	.align		4
.L_43:
        /*0018*/ 	.byte	0x03, 0x5f
        /*001a*/ 	.short	0x0101


	//----- nvinfo : EIATTR_COOP_GROUP_MASK_REGIDS
	.align		4
        /*001c*/ 	.byte	0x04, 0x29
        /*001e*/ 	.short	(.L_45 - .L_44)


	//   ....[0]....
.L_44:
        /*0020*/ 	.word	0xffffffff


	//   ....[1]....
        /*0024*/ 	.word	0xffffffff


	//   ....[2]....
        /*0028*/ 	.word	0xffffffff


	//----- nvinfo : EIATTR_COOP_GROUP_INSTR_OFFSETS
	.align		4
.L_45:
        /*002c*/ 	.byte	0x04, 0x28
        /*002e*/ 	.short	(.L_47 - .L_46)


	//   ....[0]....
.L_46:
        /*0030*/ 	.word	0x000000b0


	//   ....[1]....
        /*0034*/ 	.word	0x00000110


	//   ....[2]....
        /*0038*/ 	.word	0x00000150


	//----- nvinfo : EIATTR_VRC_CTA_INIT_COUNT
	.align		4
.L_47:
        /*003c*/ 	.byte	0x02, 0x4a
	.zero		1
	.zero		1


	//----- nvinfo : EIATTR_SYSCALL_OFFSETS
	.align		4
        /*0040*/ 	.byte	0x04, 0x46
        /*0042*/ 	.short	(.L_49 - .L_48)


	//   ....[0]....
.L_48:
        /*0044*/ 	.word	0x000001d0


	//----- nvinfo : EIATTR_EXIT_INSTR_OFFSETS
	.align		4
.L_49:
        /*0048*/ 	.byte	0x04, 0x1c
        /*004a*/ 	.short	(.L_51 - .L_50)


	//   ....[0]....
.L_50:
        /*004c*/ 	.word	0x000001e0


	//----- nvinfo : EIATTR_SW_WAR
	.align		4
.L_51:
        /*0050*/ 	.byte	0x04, 0x36
        /*0052*/ 	.short	(.L_53 - .L_52)
.L_52:
        /*0054*/ 	.word	0x00000008
.L_53:


//--------------------- .nv.info._Z4testv         --------------------------
	.section	.nv.info._Z4testv,"",@"SHT_CUDA_INFO"
	.sectionflags	@""
	.align	4


	//----- nvinfo : EIATTR_CUDA_API_VERSION
	.align		4
        /*0000*/ 	.byte	0x04, 0x37
        /*0002*/ 	.short	(.L_55 - .L_54)
.L_54:
        /*0004*/ 	.word	0x00000082


	//----- nvinfo : EIATTR_SPARSE_MMA_MASK
	.align		4
.L_55:
        /*0008*/ 	.byte	0x03, 0x50
        /*000a*/ 	.short	0x0000


	//----- nvinfo : EIATTR_MAXREG_COUNT
	.align		4
        /*000c*/ 	.byte	0x03, 0x1b
        /*000e*/ 	.short	0x00ff


	//----- nvinfo : EIATTR_EXTERNS
	.align		4
        /*0010*/ 	.byte	0x04, 0x0f
        /*0012*/ 	.short	(.L_57 - .L_56)


	//   ....[0]....
	.align		4
.L_56:
        /*0014*/ 	.word	index@(vprintf)


	//----- nvinfo : EIATTR_MERCURY_ISA_VERSION
	.align		4
.L_57:
        /*0018*/ 	.byte	0x03, 0x5f
        /*001a*/ 	.short	0x0101


	//----- nvinfo : EIATTR_INT_WARP_WIDE_INSTR_OFFSETS
	.align		4
        /*001c*/ 	.byte	0x04, 0x31
        /*001e*/ 	.short	(.L_59 - .L_58)


	//   ....[0]....
.L_58:
        /*0020*/ 	.word	0x00000070


	//   ....[1]....
        /*0024*/ 	.word	0x000000c0


	//   ....[2]....
        /*0028*/ 	.word	0x000000d0


	//----- nvinfo : EIATTR_COOP_GROUP_MASK_REGIDS
	.align		4
.L_59:
        /*002c*/ 	.byte	0x04, 0x29
        /*002e*/ 	.short	(.L_61 - .L_60)


	//   ....[0]....
.L_60:
        /*0030*/ 	.word	0x0500000f


	//   ....[1]....
        /*0034*/ 	.word	0x0500000f


	//----- nvinfo : EIATTR_COOP_GROUP_INSTR_OFFSETS
	.align		4
.L_61:
        /*0038*/ 	.byte	0x04, 0x28
        /*003a*/ 	.short	(.L_63 - .L_62)


	//   ....[0]....
.L_62:
        /*003c*/ 	.word	0x00000100


	//   ....[1]....
        /*0040*/ 	.word	0x000001f0


	//----- nvinfo : EIATTR_VRC_CTA_INIT_COUNT
	.align		4
.L_63:
        /*0044*/ 	.byte	0x02, 0x4a
	.zero		1
	.zero		1


	//----- nvinfo : EIATTR_SYSCALL_OFFSETS
	.align		4
        /*0048*/ 	.byte	0x04, 0x46
        /*004a*/ 	.short	(.L_65 - .L_64)


	//   ....[0]....
.L_64:
        /*004c*/ 	.word	0x00000190


	//----- nvinfo : EIATTR_EXIT_INSTR_OFFSETS
	.align		4
.L_65:
        /*0050*/ 	.byte	0x04, 0x1c
        /*0052*/ 	.short	(.L_67 - .L_66)


	//   ....[0]....
.L_66:
        /*0054*/ 	.word	0x000001a0


	//----- nvinfo : EIATTR_CRS_STACK_SIZE
	.align		4
.L_67:
        /*0058*/ 	.byte	0x04, 0x1e
        /*005a*/ 	.short	(.L_69 - .L_68)
.L_68:
        /*005c*/ 	.word	0x00000000


	//----- nvinfo : EIATTR_SW_WAR
	.align		4
.L_69:
        /*0060*/ 	.byte	0x04, 0x36
        /*0062*/ 	.short	(.L_71 - .L_70)
.L_70:
        /*0064*/ 	.word	0x00000008
.L_71:


//--------------------- .nv.callgraph             --------------------------
	.section	.nv.callgraph,"",@"SHT_CUDA_CALLGRAPH"
	.align	4
	.sectionentsize	8
	.align		4
        /*0000*/ 	.word	0x00000000
	.align		4
        /*0004*/ 	.word	0xffffffff
	.align		4
        /*0008*/ 	.word	index@(_Z3anyv)
	.align		4
        /*000c*/ 	.word	index@(vprintf)
	.align		4
        /*0010*/ 	.word	index@(_Z12sub_warp_minv)
	.align		4
        /*0014*/ 	.word	index@(vprintf)
	.align		4
        /*0018*/ 	.word	index@(_Z4testv)
	.align		4
        /*001c*/ 	.word	index@(vprintf)
	.align		4
        /*0020*/ 	.word	0x00000000
	.align		4
        /*0024*/ 	.word	0xfffffffe
	.align		4
        /*0028*/ 	.word	0x00000000
	.align		4
        /*002c*/ 	.word	0xfffffffd
	.align		4
        /*0030*/ 	.word	0x00000000
	.align		4
        /*0034*/ 	.word	0xfffffffc


//--------------------- .nv.constant4             --------------------------
	.section	.nv.constant4,"a",@progbits
	.align	8
	.align		8
.nv.constant4:
        /*0000*/ 	.dword	vprintf
	.align		8
        /*0008*/ 	.dword	$str
	.align		8
        /*0010*/ 	.dword	$str$1
	.align		8
        /*0018*/ 	.dword	$str$2
	.align		8
        /*0020*/ 	.dword	$str$3


//--------------------- .text._Z3anyv             --------------------------
	.section	.text._Z3anyv,"ax",@progbits
	.align	128
        .global         _Z3anyv
        .type           _Z3anyv,@function
        .size           _Z3anyv,(.L_x_15 - _Z3anyv)
        .other          _Z3anyv,@"STO_CUDA_ENTRY STV_DEFAULT"
_Z3anyv:
.text._Z3anyv:
[----:B------:R-:W0:Y:S01]  /*0000*/  LDC R1, c[0x0][0x37c] ;  /* 0x0000df00ff017b82 */ /* 0x000e220000000800 */
[----:B------:R-:W1:Y:S01]  /*0010*/  S2R R16, SR_TID.X ;  /* 0x0000000000107919 */ /* 0x000e620000002100 */
[----:B------:R-:W2:Y:S01]  /*0020*/  LDCU UR4, c[0x0][0x2f8] ;  /* 0x00005f00ff0477ac */ /* 0x000ea20008000800 */
[----:B0-----:R-:W-:Y:S01]  /*0030*/  VIADD R1, R1, 0xfffffff0 ;  /* 0xfffffff001017836 */ /* 0x001fe20000000000 */
[----:B------:R-:W-:Y:S01]  /*0040*/  MOV R18, 0x0 ;  /* 0x0000000000127802 */ /* 0x000fe20000000f00 */
[----:B------:R-:W-:Y:S01]  /*0050*/  IMAD.MOV.U32 R17, RZ, RZ, RZ ;  /* 0x000000ffff117224 */ /* 0x000fe200078e00ff */
[----:B------:R-:W0:Y:S01]  /*0060*/  LDCU UR5, c[0x0][0x2fc] ;  /* 0x00005f80ff0577ac */ /* 0x000e220008000800 */
[----:B------:R-:W-:Y:S01]  /*0070*/  IMAD.MOV.U32 R6, RZ, RZ, 0x96 ;  /* 0x00000096ff067424 */ /* 0x000fe200078e00ff */
[----:B------:R3:W4:Y:S01]  /*0080*/  LDC.64 R2, c[0x4][R18] ;  /* 0x0100000012027b82 */ /* 0x0007220000000a00 */
[----:B------:R-:W-:Y:S01]  /*0090*/  IMAD.MOV.U32 R23, RZ, RZ, 0xff ;  /* 0x000000ffff177424 */ /* 0x000fe200078e00ff */
[----:B------:R-:W5:Y:S02]  /*00a0*/  LDCU.64 UR6, c[0x4][0x18] ;  /* 0x01000300ff0677ac */ /* 0x000f640008000a00 */
[----:B-----5:R-:W-:-:S02]  /*00b0*/  IMAD.U32 R4, RZ, RZ, UR6 ;  /* 0x00000006ff047e24 */ /* 0x020fc4000f8e00ff */
[----:B------:R-:W-:Y:S01]  /*00c0*/  IMAD.U32 R5, RZ, RZ, UR7 ;  /* 0x00000007ff057e24 */ /* 0x000fe2000f8e00ff */
[----:B-1----:R-:W-:Y:S01]  /*00d0*/  STL.64 [R1], R16 ;  /* 0x0000001001007387 */ /* 0x002fe20000100a00 */
[C---:B------:R-:W-:Y:S02]  /*00e0*/  ISETP.NE.AND P0, PT, R16.reuse, 0x1a, PT ;  /* 0x0000001a1000780c */ /* 0x040fe40003f05270 */
[C---:B------:R-:W-:Y:S02]  /*00f0*/  LOP3.LUT R0, R16.reuse, 0x3f8, RZ, 0xc0, !PT ;  /* 0x000003f810007812 */ /* 0x040fe400078ec0ff */
[----:B------:R-:W-:Y:S02]  /*0100*/  ISETP.EQ.OR P1, PT, R16, 0x6, !P0 ;  /* 0x000000061000780c */ /* 0x000fe40004722670 */
[----:B--2---:R-:W-:Y:S02]  /*0110*/  IADD3 R19, P0, PT, R1, UR4, RZ ;  /* 0x0000000401137c10 */ /* 0x004fe4000ff1e0ff */
[----:B------:R-:W-:-:S02]  /*0120*/  SEL R6, R6, 0x1, P1 ;  /* 0x0000000106067807 */ /* 0x000fc40000800000 */
[----:B------:R-:W-:Y:S01]  /*0130*/  P2R R24, PR, RZ, 0x2 ;  /* 0x00000002ff187803 */ /* 0x000fe20000000000 */
[----:B0-----:R-:W-:Y:S01]  /*0140*/  IMAD.X R22, RZ, RZ, UR5, P0 ;  /* 0x00000005ff167e24 */ /* 0x001fe200080e06ff */
[----:B------:R-:W-:Y:S01]  /*0150*/  SHF.L.U32 R23, R23, R0, RZ ;  /* 0x0000000017177219 */ /* 0x000fe200000006ff */
[----:B------:R0:W-:Y:S02]  /*0160*/  STL [R1+0x8], R6 ;  /* 0x0000080601007387 */ /* 0x0001e40000100800 */
[----:B------:R-:W-:Y:S02]  /*0170*/  IMAD.MOV.U32 R7, RZ, RZ, R22 ;  /* 0x000000ffff077224 */ /* 0x000fe400078e0016 */
[----:B0--3--:R-:W-:-:S07]  /*0180*/  IMAD.MOV.U32 R6, RZ, RZ, R19 ;  /* 0x000000ffff067224 */ /* 0x009fce00078e0013 */
[----:B------:R-:W-:-:S07]  /*0190*/  LEPC R20, `(.L_x_0) ;  /* 0x000000001014794e */ /* 0x000fce0000000000 */
[----:B----4-:R-:W-:Y:S05]  /*01a0*/  CALL.ABS.NOINC R2 ;  /* 0x0000000002007343 */ /* 0x010fea0003c00000 */
.L_x_0:
[----:B------:R-:W0:Y:S01]  /*01b0*/  REDUX.OR UR4, R23 ;  /* 0x00000000170473c4 */ /* 0x000e220000004000 */
[----:B------:R-:W-:-:S13]  /*01c0*/  R2UR P0, URZ, R23 ;  /* 0x0000000017ff72ca */ /* 0x000fda0000000000 */
[----:B0-----:R-:W-:Y:S05]  /*01d0*/  @!P0 BRA.DIV UR4, `(.L_x_1) ;  /* 0x0000000204388947 */ /* 0x001fea000b800000 */
[----:B------:R-:W-:-:S13]  /*01e0*/  ISETP.NE.AND P1, PT, R24, RZ, PT ;  /* 0x000000ff1800720c */ /* 0x000fda0003f25270 */
[----:B------:R-:W-:-:S13]  /*01f0*/  VOTE.ANY P0, P1 ;  /* 0x0000000000ff7806 */ /* 0x000fda0000800100 */
.L_x_5:
[----:B------:R-:W-:Y:S01]  /*0200*/  SEL R0, RZ, 0x1, !P0 ;  /* 0x00000001ff007807 */ /* 0x000fe20004000000 */
[----:B------:R0:W-:Y:S01]  /*0210*/  STL.64 [R1], R16 ;  /* 0x0000001001007387 */ /* 0x0001e20000100a00 */
[----:B------:R0:W1:Y:S01]  /*0220*/  LDC.64 R2, c[0x4][R18] ;  /* 0x0100000012027b82 */ /* 0x0000620000000a00 */
[----:B------:R-:W2:Y:S01]  /*0230*/  LDCU.64 UR4, c[0x4][0x20] ;  /* 0x01000400ff0477ac */ /* 0x000ea20008000a00 */
[----:B------:R-:W-:Y:S01]  /*0240*/  IMAD.MOV.U32 R6, RZ, RZ, R19 ;  /* 0x000000ffff067224 */ /* 0x000fe200078e0013 */
[----:B------:R0:W-:Y:S01]  /*0250*/  STL [R1+0x8], R0 ;  /* 0x0000080001007387 */ /* 0x0001e20000100800 */
[----:B------:R-:W-:Y:S02]  /*0260*/  IMAD.MOV.U32 R7, RZ, RZ, R22 ;  /* 0x000000ffff077224 */ /* 0x000fe400078e0016 */
[----:B--2---:R-:W-:Y:S02]  /*0270*/  IMAD.U32 R4, RZ, RZ, UR4 ;  /* 0x00000004ff047e24 */ /* 0x004fe4000f8e00ff */
[----:B0-----:R-:W-:-:S07]  /*0280*/  IMAD.U32 R5, RZ, RZ, UR5 ;  /* 0x00000005ff057e24 */ /* 0x001fce000f8e00ff */
[----:B------:R-:W-:-:S07]  /*0290*/  LEPC R20, `(.L_x_2) ;  /* 0x000000001014794e */ /* 0x000fce0000000000 */
[----:B-1----:R-:W-:Y:S05]  /*02a0*/  CALL.ABS.NOINC R2 ;  /* 0x0000000002007343 */ /* 0x002fea0003c00000 */
.L_x_2:
[----:B------:R-:W-:Y:S05]  /*02b0*/  EXIT ;  /* 0x000000000000794d */ /* 0x000fea0003800000 */
.L_x_1:
[----:B------:R-:W-:Y:S01]  /*02c0*/  BSSY B0, `(.L_x_3) ;  /* 0x0000006000007945 */ /* 0x000fe20003800000 */
[----:B------:R-:W-:Y:S01]  /*02d0*/  ISETP.NE.AND P5, PT, R24, RZ, PT ;  /* 0x000000ff1800720c */ /* 0x000fe20003fa5270 */
[----:B------:R-:W-:-:S12]  /*02e0*/  IMAD.MOV.U32 R15, RZ, RZ, R23 ;  /* 0x000000ffff0f7224 */ /* 0x000fd800078e0017 */
[----:B------:R-:W-:Y:S05]  /*02f0*/  WARPSYNC.COLLECTIVE R15, `(.L_x_4) ;  /* 0x000000000f087348 */ /* 0x000fea0003c00000 */
[----:B------:R-:W-:Y:S01]  /*0300*/  VOTE.ANY P6, P5 ;  /* 0x0000000000ff7806 */ /* 0x000fe200028c0100 */
[----:B------:R-:W-:-:S12]  /*0310*/  ENDCOLLECTIVE ;  /* 0x000000000000791b */ /* 0x000fd80003800000 */
.L_x_4:
[----:B------:R-:W-:Y:S05]  /*0320*/  BSYNC B0 ;  /* 0x0000000000007941 */ /* 0x000fea0003800000 */
.L_x_3:
[----:B------:R-:W-:Y:S01]  /*0330*/  PLOP3.LUT P0, PT, P6, PT, PT, 0x80, 0x8 ;  /* 0x000000000008781c */ /* 0x000fe2000370f070 */
[----:B------:R-:W-:-:S12]  /*0340*/  BRA `(.L_x_5) ;  /* 0xfffffffc00ac7947 */ /* 0x000fd8000383ffff */
.L_x_6:
[----:B------:R-:W-:-:S00]  /*0350*/  BRA `(.L_x_6) ;  /* 0xfffffffc00fc7947 */ /* 0x000fc0000383ffff */
[----:B------:R-:W-:-:S00]  /*0360*/  NOP ;  /* 0x0000000000007918 */ /* 0x000fc00000000000 */
        /* <DEDUP_REMOVED lines=9> */
.L_x_15:


//--------------------- .text._Z12sub_warp_minv   --------------------------
	.section	.text._Z12sub_warp_minv,"ax",@progbits
	.align	128
        .global         _Z12sub_warp_minv
        .type           _Z12sub_warp_minv,@function
        .size           _Z12sub_warp_minv,(.L_x_16 - _Z12sub_warp_minv)
        .other          _Z12sub_warp_minv,@"STO_CUDA_ENTRY STV_DEFAULT"
_Z12sub_warp_minv:
.text._Z12sub_warp_minv:
[----:B------:R-:W0:Y:S01]  /*0000*/  LDC R1, c[0x0][0x37c] ;  /* 0x0000df00ff017b82 */ /* 0x000e220000000800 */
[----:B------:R-:W1:Y:S01]  /*0010*/  S2R R2, SR_TID.X ;  /* 0x0000000000027919 */ /* 0x000e620000002100 */
[----:B------:R-:W-:Y:S01]  /*0020*/  MOV R8, 0x0 ;  /* 0x0000000000087802 */ /* 0x000fe20000000f00 */
[----:B0-----:R-:W-:Y:S01]  /*0030*/  VIADD R1, R1, 0xfffffff0 ;  /* 0xfffffff001017836 */ /* 0x001fe20000000000 */
[----:B------:R-:W0:Y:S04]  /*0040*/  LDCU UR4, c[0x0][0x2f8] ;  /* 0x00005f00ff0477ac */ /* 0x000e280008000800 */
[----:B------:R-:W2:Y:S01]  /*0050*/  LDC.64 R8, c[0x4][R8] ;  /* 0x0100000008087b82 */ /* 0x000ea20000000a00 */
[----:B------:R-:W3:Y:S01]  /*0060*/  LDCU.64 UR6, c[0x4][0x10] ;  /* 0x01000200ff0677ac */ /* 0x000ee20008000a00 */
[----:B------:R-:W4:Y:S01]  /*0070*/  LDCU UR5, c[0x0][0x2fc] ;  /* 0x00005f80ff0577ac */ /* 0x000f220008000800 */
[----:B---3--:R-:W-:Y:S01]  /*0080*/  IMAD.U32 R4, RZ, RZ, UR6 ;  /* 0x00000006ff047e24 */ /* 0x008fe2000f8e00ff */
[----:B-1----:R-:W-:-:S02]  /*0090*/  IADD3 R0, PT, PT, -R2, 0x20, RZ ;  /* 0x0000002002007810 */ /* 0x002fc40007ffe1ff */
[----:B------:R-:W-:-:S03]  /*00a0*/  LOP3.LUT R3, R2, 0x3f8, RZ, 0xc0, !PT ;  /* 0x000003f802037812 */ /* 0x000fc600078ec0ff */
[----:B------:R-:W1:Y:S01]  /*00b0*/  SHFL.DOWN PT, R5, R0, 0x4, 0x1f ;  /* 0x08801f0000057f89 */ /* 0x000e6200000e0000 */
[----:B------:R-:W-:-:S04]  /*00c0*/  LOP3.LUT R7, R3, 0x4, RZ, 0xfc, !PT ;  /* 0x0000000403077812 */ /* 0x000fc800078efcff */
[----:B------:R-:W-:Y:S02]  /*00d0*/  ISETP.GE.U32.AND P0, PT, R2, R7, PT ;  /* 0x000000070200720c */ /* 0x000fe40003f06070 */
[----:B------:R-:W-:-:S11]  /*00e0*/  LOP3.LUT R7, R3, 0x2, RZ, 0xfc, !PT ;  /* 0x0000000203077812 */ /* 0x000fd600078efcff */
[----:B-1----:R-:W-:Y:S02]  /*00f0*/  @!P0 VIMNMX.U32 R0, PT, PT, R0, R5, PT ;  /* 0x0000000500008248 */ /* 0x002fe40003fe0000 */
[----:B------:R-:W-:-:S03]  /*0100*/  ISETP.GE.U32.AND P0, PT, R2, R7, PT ;  /* 0x000000070200720c */ /* 0x000fc60003f06070 */
[----:B------:R-:W1:Y:S10]  /*0110*/  SHFL.DOWN PT, R5, R0, 0x2, 0x1f ;  /* 0x08401f0000057f89 */ /* 0x000e7400000e0000 */
[----:B-1----:R-:W-:-:S02]  /*0120*/  @!P0 VIMNMX.U32 R0, PT, PT, R0, R5, PT ;  /* 0x0000000500008248 */ /* 0x002fc40003fe0000 */
[----:B------:R-:W-:Y:S01]  /*0130*/  ISETP.NE.AND P0, PT, R3, R2, PT ;  /* 0x000000020300720c */ /* 0x000fe20003f05270 */
[----:B------:R-:W-:Y:S02]  /*0140*/  IMAD.MOV.U32 R3, RZ, RZ, RZ ;  /* 0x000000ffff037224 */ /* 0x000fe400078e00ff */
[----:B------:R-:W1:Y:S04]  /*0150*/  SHFL.DOWN PT, R5, R0, 0x1, 0x1f ;  /* 0x08201f0000057f89 */ /* 0x000e6800000e0000 */
[----:B------:R3:W-:Y:S06]  /*0160*/  STL.64 [R1], R2 ;  /* 0x0000000201007387 */ /* 0x0007ec0000100a00 */
[----:B-1----:R-:W-:Y:S01]  /*0170*/  @!P0 VIMNMX.U32 R0, PT, PT, R0, R5, PT ;  /* 0x0000000500008248 */ /* 0x002fe20003fe0000 */
[----:B------:R-:W-:Y:S01]  /*0180*/  IMAD.U32 R5, RZ, RZ, UR7 ;  /* 0x00000007ff057e24 */ /* 0x000fe2000f8e00ff */
[----:B0-----:R-:W-:-:S03]  /*0190*/  IADD3 R6, P0, PT, R1, UR4, RZ ;  /* 0x0000000401067c10 */ /* 0x001fc6000ff1e0ff */
[----:B------:R3:W-:Y:S02]  /*01a0*/  STL [R1+0x8], R0 ;  /* 0x0000080001007387 */ /* 0x0007e40000100800 */
[----:B--2-4-:R-:W-:-:S08]  /*01b0*/  IMAD.X R7, RZ, RZ, UR5, P0 ;  /* 0x00000005ff077e24 */ /* 0x014fd000080e06ff */
[----:B------:R-:W-:-:S07]  /*01c0*/  LEPC R20, `(.L_x_7) ;  /* 0x000000001014794e */ /* 0x000fce0000000000 */
[----:B---3--:R-:W-:Y:S05]  /*01d0*/  CALL.ABS.NOINC R8 ;  /* 0x0000000008007343 */ /* 0x008fea0003c00000 */
.L_x_7:
[----:B------:R-:W-:Y:S05]  /*01e0*/  EXIT ;  /* 0x000000000000794d */ /* 0x000fea0003800000 */
.L_x_8:
        /* <DEDUP_REMOVED lines=9> */
.L_x_16:


//--------------------- .text._Z4testv            --------------------------
	.section	.text._Z4testv,"ax",@progbits
	.align	128
        .global         _Z4testv
        .type           _Z4testv,@function
        .size           _Z4testv,(.L_x_17 - _Z4testv)
        .other          _Z4testv,@"STO_CUDA_ENTRY STV_DEFAULT"
_Z4testv:
.text._Z4testv:
[----:B------:R-:W0:Y:S01]  /*0000*/  LDC R1, c[0x0][0x37c] ;  /* 0x0000df00ff017b82 */ /* 0x000e220000000800 */
[----:B------:R-:W1:Y:S01]  /*0010*/  S2R R2, SR_TID.X ;  /* 0x0000000000027919 */ /* 0x000e620000002100 */
[----:B------:R-:W-:Y:S01]  /*0020*/  IMAD.MOV.U32 R15, RZ, RZ, 0xff ;  /* 0x000000ffff0f7424 */ /* 0x000fe200078e00ff */
[----:B------:R-:W2:Y:S01]  /*0030*/  LDCU UR4, c[0x0][0x2f8] ;  /* 0x00005f00ff0477ac */ /* 0x000ea20008000800 */
[----:B0-----:R-:W-:Y:S02]  /*0040*/  VIADD R1, R1, 0xfffffff0 ;  /* 0xfffffff001017836 */ /* 0x001fe40000000000 */
[----:B------:R-:W-:Y:S01]  /*0050*/  IMAD.MOV.U32 R3, RZ, RZ, RZ ;  /* 0x000000ffff037224 */ /* 0x000fe200078e00ff */
[----:B------:R-:W0:Y:S01]  /*0060*/  LDCU UR5, c[0x0][0x2fc] ;  /* 0x00005f80ff0577ac */ /* 0x000e220008000800 */
[----:B------:R-:W-:Y:S01]  /*0070*/  VOTEU.ANY UR7, UPT, PT ;  /* 0x0000000000077886 */ /* 0x000fe200038e0100 */
[----:B--2---:R-:W-:-:S05]  /*0080*/  IADD3 R6, P0, PT, R1, UR4, RZ ;  /* 0x0000000401067c10 */ /* 0x004fca000ff1e0ff */
[----:B0-----:R-:W-:Y:S01]  /*0090*/  IMAD.X R7, RZ, RZ, UR5, P0 ;  /* 0x00000005ff077e24 */ /* 0x001fe200080e06ff */
[----:B-1----:R-:W-:-:S04]  /*00a0*/  LOP3.LUT R12, R2, 0x3f8, RZ, 0xc0, !PT ;  /* 0x000003f8020c7812 */ /* 0x002fc800078ec0ff */
[----:B------:R-:W-:-:S04]  /*00b0*/  SHF.L.U32 R15, R15, R12, RZ ;  /* 0x0000000c0f0f7219 */ /* 0x000fc800000006ff */
[----:B------:R-:W0:Y:S08]  /*00c0*/  MATCH.ANY R0, R15 ;  /* 0x000000000f0073a1 */ /* 0x000e3000000e8000 */
[----:B------:R-:W1:Y:S01]  /*00d0*/  REDUX.OR UR6, R15 ;  /* 0x000000000f0673c4 */ /* 0x000e620000004000 */
[----:B0-----:R-:W-:-:S13]  /*00e0*/  LOP3.LUT P1, RZ, R15, UR7, R0, 0x40, !PT ;  /* 0x000000070fff7c12 */ /* 0x001fda000f824000 */
[----:B-1----:R-:W-:Y:S05]  /*00f0*/  @!P1 BRA.DIV UR6, `(.L_x_9) ;  /* 0x00000002062c9947 */ /* 0x002fea000b800000 */
[----:B------:R0:W1:Y:S02]  /*0100*/  SHFL.IDX PT, R14, R2, R12, 0x1f ;  /* 0x00001f0c020e7589 */ /* 0x00006400000e0000 */
.L_x_13:
[----:B------:R-:W-:Y:S01]  /*0110*/  MOV R0, 0x0 ;  /* 0x0000000000007802 */ /* 0x000fe20000000f00 */
[----:B------:R2:W-:Y:S01]  /*0120*/  STL.64 [R1], R2 ;  /* 0x0000000201007387 */ /* 0x0005e20000100a00 */
[----:B------:R-:W3:Y:S02]  /*0130*/  LDCU.64 UR4, c[0x4][0x8] ;  /* 0x01000100ff0477ac */ /* 0x000ee40008000a00 */
[----:B------:R2:W4:Y:S01]  /*0140*/  LDC.64 R8, c[0x4][R0] ;  /* 0x0100000000087b82 */ /* 0x0005220000000a00 */
[----:B-1----:R2:W-:Y:S01]  /*0150*/  STL [R1+0x8], R14 ;  /* 0x0000080e01007387 */ /* 0x0025e20000100800 */
[----:B---3--:R-:W-:Y:S01]  /*0160*/  MOV R4, UR4 ;  /* 0x0000000400047c02 */ /* 0x008fe20008000f00 */
[----:B--2---:R-:W-:-:S07]  /*0170*/  IMAD.U32 R5, RZ, RZ, UR5 ;  /* 0x00000005ff057e24 */ /* 0x004fce000f8e00ff */
[----:B------:R-:W-:-:S07]  /*0180*/  LEPC R20, `(.L_x_10) ;  /* 0x000000001014794e */ /* 0x000fce0000000000 */
[----:B0---4-:R-:W-:Y:S05]  /*0190*/  CALL.ABS.NOINC R8 ;  /* 0x0000000008007343 */ /* 0x011fea0003c00000 */
.L_x_10:
[----:B------:R-:W-:Y:S05]  /*01a0*/  EXIT ;  /* 0x000000000000794d */ /* 0x000fea0003800000 */
.L_x_9:
[----:B------:R-:W-:Y:S01]  /*01b0*/  HFMA2 R11, -RZ, RZ, 0, 1.847743988037109375e-06 ;  /* 0x0000001fff0b7431 */ /* 0x000fe200000001ff */
[----:B------:R-:W-:Y:S01]  /*01c0*/  BSSY B0, `(.L_x_11) ;  /* 0x0000005000007945 */ /* 0x000fe20003800000 */
[----:B------:R-:W-:-:S07]  /*01d0*/  IMAD.MOV.U32 R13, RZ, RZ, R2 ;  /* 0x000000ffff0d7224 */ /* 0x000fce00078e0002 */
[----:B------:R-:W-:Y:S05]  /*01e0*/  WARPSYNC.COLLECTIVE R15, `(.L_x_12) ;  /* 0x000000000f087348 */ /* 0x000fea0003c00000 */
[----:B------:R0:W1:Y:S02]  /*01f0*/  SHFL.IDX P6, R14, R13, R12, R11 ;  /* 0x0000000c0d0e7389 */ /* 0x00006400000c000b */
[----:B01----:R-:W-:Y:S05]  /*0200*/  ENDCOLLECTIVE ;  /* 0x000000000000791b */ /* 0x003fea0003800000 */
.L_x_12:
[----:B------:R-:W-:Y:S05]  /*0210*/  BSYNC B0 ;  /* 0x0000000000007941 */ /* 0x000fea0003800000 */
.L_x_11:
[----:B------:R-:W-:Y:S05]  /*0220*/  BRA `(.L_x_13) ;  /* 0xfffffffc00b87947 */ /* 0x000fea000383ffff */
.L_x_14:
        /* <DEDUP_REMOVED lines=13> */
.L_x_17:


//--------------------- .nv.global.init           --------------------------
	.section	.nv.global.init,"aw",@progbits
.nv.global.init:
	.type		$str$1,@object
	.size		$str$1,($str - $str$1)
$str$1:
        /*0000*/ 	.byte	0x25, 0x6c, 0x75, 0x2c, 0x20, 0x25, 0x75, 0x0a, 0x00
	.type		$str,@object
	.size		$str,($str$2 - $str)
$str:
        /*0009*/ 	.byte	0x74, 0x69, 0x64, 0x3a, 0x20, 0x25, 0x6c, 0x75, 0x2c, 0x20, 0x25, 0x75, 0x0a, 0x00
	.type		$str$2,@object
	.size		$str$2,($str$3 - $str$2)
$str$2:
        /*0017*/ 	.byte	0x74, 0x69, 0x64, 0x3a, 0x20, 0x25, 0x6c, 0x75, 0x2c, 0x20, 0x6d, 0x61, 0x78, 0x5f, 0x63, 0x6f
        /*0027*/ 	.byte	0x75, 0x6e, 0x74, 0x3a, 0x20, 0x25, 0x75, 0x0a, 0x00
	.type		$str$3,@object
	.size		$str$3,(.L_3 - $str$3)
$str$3:
        /*0030*/ 	.byte	0x74, 0x69, 0x64, 0x3a, 0x20, 0x25, 0x6c, 0x75, 0x2c, 0x20, 0x75, 0x70, 0x64, 0x61, 0x74, 0x65
        /*0040*/ 	.byte	0x5f, 0x6c, 0x6f, 0x77, 0x3a, 0x20, 0x25, 0x64, 0x0a, 0x00
.L_3:


//--------------------- .nv.shared.reserved.0     --------------------------
	.section	.nv.shared.reserved.0,"aw",@nobits
	.weak		__nv_reservedSMEM_offset_0_alias
	.size		__nv_reservedSMEM_offset_0_alias, 0, 64
	.other		__nv_reservedSMEM_offset_0_alias,@"STO_CUDA_RESERVED_SHARED STV_DEFAULT"
__nv_reservedSMEM_offset_0_alias:
	.zero		0
	.zero		64


//--------------------- .nv.constant0._Z3anyv     --------------------------
	.section	.nv.constant0._Z3anyv,"a",@progbits
	.sectionflags	@""
	.align	4
.nv.constant0._Z3anyv:
	.zero		896


//--------------------- .nv.constant0._Z12sub_warp_minv --------------------------
	.section	.nv.constant0._Z12sub_warp_minv,"a",@progbits
	.sectionflags	@""
	.align	4
.nv.constant0._Z12sub_warp_minv:
	.zero		896


//--------------------- .nv.constant0._Z4testv    --------------------------
	.section	.nv.constant0._Z4testv,"a",@progbits
	.sectionflags	@""
	.align	4
.nv.constant0._Z4testv:
	.zero		896


//--------------------- SYMBOLS --------------------------

	.type		.nv.reservedSmem.offset0,@object
	.size		.nv.reservedSmem.offset0,0x4
	.type		vprintf,@function
